	.headerflags	@"EF_CUDA_TEXMODE_UNIFIED EF_CUDA_64BIT_ADDRESS EF_CUDA_ACCELERATORS EF_CUDA_SM90 EF_CUDA_VIRTUAL_SM(EF_CUDA_SM90)"
	.elftype	@"ET_EXEC"


//--------------------- .nv.info                  --------------------------
	.section	.nv.info,"",@"SHT_CUDA_INFO"
	.align	4


	//----- nvinfo : EIATTR_REGCOUNT
	.align		4
        /*0000*/ 	.byte	0x04, 0x2f
        /*0002*/ 	.short	(.L_1 - .L_0)
	.align		4
.L_0:
        /*0004*/ 	.word	index@(triton_poi_fused_clone_1)
        /*0008*/ 	.word	0x0000000e


	//----- nvinfo : EIATTR_MIN_STACK_SIZE
	.align		4
.L_1:
        /*000c*/ 	.byte	0x04, 0x12
        /*000e*/ 	.short	(.L_3 - .L_2)
	.align		4
.L_2:
        /*0010*/ 	.word	index@(triton_poi_fused_clone_1)
        /*0014*/ 	.word	0x00000000


	//----- nvinfo : EIATTR_FRAME_SIZE
	.align		4
.L_3:
        /*0018*/ 	.byte	0x04, 0x11
        /*001a*/ 	.short	(.L_5 - .L_4)
	.align		4
.L_4:
        /*001c*/ 	.word	index@(triton_poi_fused_clone_1)
        /*0020*/ 	.word	0x00000000


	//----- nvinfo : EIATTR_MIN_STACK_SIZE
	.align		4
.L_5:
        /*0024*/ 	.byte	0x04, 0x12
        /*0026*/ 	.short	(.L_7 - .L_6)
	.align		4
.L_6:
        /*0028*/ 	.word	index@(triton_poi_fused_clone_1)
        /*002c*/ 	.word	0x00000000
.L_7:


//--------------------- .nv.info.triton_poi_fused_clone_1 --------------------------
	.section	.nv.info.triton_poi_fused_clone_1,"",@"SHT_CUDA_INFO"
	.sectionflags	@""
	.align	4


	//----- nvinfo : EIATTR_CUDA_API_VERSION
	.align		4
        /*0000*/ 	.byte	0x04, 0x37
        /*0002*/ 	.short	(.L_9 - .L_8)
.L_8:
        /*0004*/ 	.word	0x0000007c


	//----- nvinfo : EIATTR_KPARAM_INFO
	.align		4
.L_9:
        /*0008*/ 	.byte	0x04, 0x17
        /*000a*/ 	.short	(.L_11 - .L_10)
.L_10:
        /*000c*/ 	.word	0x00000000
        /*0010*/ 	.short	0x0003
        /*0012*/ 	.short	0x0018
        /*0014*/ 	.byte	0x00, 0xf0, 0x11, 0x00


	//----- nvinfo : EIATTR_KPARAM_INFO
	.align		4
.L_11:
        /*0018*/ 	.byte	0x04, 0x17
        /*001a*/ 	.short	(.L_13 - .L_12)
.L_12:
        /*001c*/ 	.word	0x00000000
        /*0020*/ 	.short	0x0002
        /*0022*/ 	.short	0x0010
        /*0024*/ 	.byte	0x00, 0xf4, 0x21, 0x00


	//----- nvinfo : EIATTR_KPARAM_INFO
	.align		4
.L_13:
        /*0028*/ 	.byte	0x04, 0x17
        /*002a*/ 	.short	(.L_15 - .L_14)
.L_14:
        /*002c*/ 	.word	0x00000000
        /*0030*/ 	.short	0x0001
        /*0032*/ 	.short	0x0008
        /*0034*/ 	.byte	0x00, 0xf4, 0x21, 0x00


	//----- nvinfo : EIATTR_KPARAM_INFO
	.align		4
.L_15:
        /*0038*/ 	.byte	0x04, 0x17
        /*003a*/ 	.short	(.L_17 - .L_16)
.L_16:
        /*003c*/ 	.word	0x00000000
        /*0040*/ 	.short	0x0000
        /*0042*/ 	.short	0x0000
        /*0044*/ 	.byte	0x00, 0xf4, 0x21, 0x00


	//----- nvinfo : EIATTR_SPARSE_MMA_MASK
	.align		4
.L_17:
        /*0048*/ 	.byte	0x03, 0x50
        /*004a*/ 	.short	0x0000


	//----- nvinfo : EIATTR_MAXREG_COUNT
	.align		4
        /*004c*/ 	.byte	0x03, 0x1b
        /*004e*/ 	.short	0x00ff


	//----- nvinfo : EIATTR_EXIT_INSTR_OFFSETS
	.align		4
        /*0050*/ 	.byte	0x04, 0x1c
        /*0052*/ 	.short	(.L_19 - .L_18)


	//   ....[0]....
.L_18:
        /*0054*/ 	.word	0x00000220


	//   ....[1]....
        /*0058*/ 	.word	0x00000240


	//----- nvinfo : EIATTR_REQNTID
	.align		4
.L_19:
        /*005c*/ 	.byte	0x04, 0x10
        /*005e*/ 	.short	(.L_21 - .L_20)
.L_20:
        /*0060*/ 	.word	0x00000080
        /*0064*/ 	.word	0x00000001
        /*0068*/ 	.word	0x00000001


	//----- nvinfo : EIATTR_CBANK_PARAM_SIZE
	.align		4
.L_21:
        /*006c*/ 	.byte	0x03, 0x19
        /*006e*/ 	.short	0x001c


	//----- nvinfo : EIATTR_PARAM_CBANK
	.align		4
        /*0070*/ 	.byte	0x04, 0x0a
        /*0072*/ 	.short	(.L_23 - .L_22)
	.align		4
.L_22:
        /*0074*/ 	.word	index@(.nv.constant0.triton_poi_fused_clone_1)
        /*0078*/ 	.short	0x0210
        /*007a*/ 	.short	0x001c


	//----- nvinfo : EIATTR_SW_WAR
	.align		4
.L_23:
        /*007c*/ 	.byte	0x04, 0x36
        /*007e*/ 	.short	(.L_25 - .L_24)
.L_24:
        /*0080*/ 	.word	0x00000008
.L_25:


//--------------------- .nv.callgraph             --------------------------
	.section	.nv.callgraph,"",@"SHT_CUDA_CALLGRAPH"
	.align	4
	.sectionentsize	8
	.align		4
        /*0000*/ 	.word	0x00000000
	.align		4
        /*0004*/ 	.word	0xffffffff
	.align		4
        /*0008*/ 	.word	0x00000000
	.align		4
        /*000c*/ 	.word	0xfffffffe
	.align		4
        /*0010*/ 	.word	0x00000000
	.align		4
        /*0014*/ 	.word	0xfffffffd
	.align		4
        /*0018*/ 	.word	0x00000000
	.align		4
        /*001c*/ 	.word	0xfffffffc


//--------------------- .text.triton_poi_fused_clone_1 --------------------------
	.section	.text.triton_poi_fused_clone_1,"ax",@progbits
	.align	128
        .global         triton_poi_fused_clone_1
        .type           triton_poi_fused_clone_1,@function
        .size           triton_poi_fused_clone_1,(.L_x_1 - triton_poi_fused_clone_1)
        .other          triton_poi_fused_clone_1,@"STO_CUDA_ENTRY STV_DEFAULT"
triton_poi_fused_clone_1:
.text.triton_poi_fused_clone_1:
[----:B------:R-:W0:Y:S02]  /*0000*/  LDC R1, c[0x0][0x28] ;  /* 0x00000a00ff017b82 */ /* 0x000e240000000800 */
[----:B------:R-:W1:Y:S01]  /*0010*/  S2R R0, SR_TID.X ;  /* 0x0000000000007919 */ /* 0x000e620000002100 */
[----:B------:R-:W-:Y:S01]  /*0020*/  CS2R R10, SRZ ;  /* 0x00000000000a7805 */ /* 0x000fe2000001ff00 */
[----:B------:R-:W-:Y:S01]  /*0030*/  ULDC.64 UR4, c[0x0][0x208] ;  /* 0x0000820000047ab9 */ /* 0x000fe20000000a00 */
[----:B------:R-:W2:Y:S01]  /*0040*/  S2R R5, SR_CTAID.X ;  /* 0x0000000000057919 */ /* 0x000ea20000002500 */
[----:B-1----:R-:W-:Y:S01]  /*0050*/  IMAD.SHL.U32 R0, R0, 0x2, RZ ;  /* 0x0000000200007824 */ /* 0x002fe200078e00ff */
[----:B--2---:R-:W-:-:S04]  /*0060*/  SHF.R.S32.HI R9, RZ, 0x17, R5 ;  /* 0x00000017ff097819 */ /* 0x004fc80000011405 */
[----:B------:R-:W-:Y:S02]  /*0070*/  LOP3.LUT R0, R0, 0xfe, RZ, 0xc0, !PT ;  /* 0x000000fe00007812 */ /* 0x000fe400078ec0ff */
[----:B------:R-:W-:-:S03]  /*0080*/  SGXT R9, R9, 0x1 ;  /* 0x000000010909781a */ /* 0x000fc60000000200 */
[----:B------:R-:W-:Y:S02]  /*0090*/  IMAD R0, R5, 0x100, R0 ;  /* 0x0000010005007824 */ /* 0x000fe400078e0200 */
[----:B------:R-:W1:Y:S03]  /*00a0*/  LDC.64 R4, c[0x0][0x218] ;  /* 0x00008600ff047b82 */ /* 0x000e660000000a00 */
[----:B------:R-:W-:Y:S02]  /*00b0*/  SHF.R.S32.HI R3, RZ, 0x1f, R0 ;  /* 0x0000001fff037819 */ /* 0x000fe40000011400 */
[-C--:B------:R-:W-:Y:S02]  /*00c0*/  LEA.HI R8, R9, R0.reuse, RZ, 0xb ;  /* 0x0000000009087211 */ /* 0x080fe400078f58ff */
[----:B------:R-:W-:Y:S02]  /*00d0*/  LEA.HI R6, R3, R0, RZ, 0x7 ;  /* 0x0000000003067211 */ /* 0x000fe400078f38ff */
[----:B------:R-:W2:Y:S01]  /*00e0*/  LDC.64 R2, c[0x0][0x210] ;  /* 0x00008400ff027b82 */ /* 0x000ea20000000a00 */
[----:B------:R-:W-:-:S02]  /*00f0*/  SHF.R.S32.HI R8, RZ, 0xb, R8 ;  /* 0x0000000bff087819 */ /* 0x000fc40000011408 */
[----:B------:R-:W-:Y:S02]  /*0100*/  SHF.R.S32.HI R7, RZ, 0x7, R6 ;  /* 0x00000007ff077819 */ /* 0x000fe40000011406 */
[----:B------:R-:W-:Y:S02]  /*0110*/  LOP3.LUT R9, R6, 0xffffff80, RZ, 0xc0, !PT ;  /* 0xffffff8006097812 */ /* 0x000fe400078ec0ff */
[----:B------:R-:W-:Y:S02]  /*0120*/  LEA.HI R6, R7, R7, RZ, 0x4 ;  /* 0x0000000707067211 */ /* 0x000fe400078f20ff */
[C---:B------:R-:W-:Y:S01]  /*0130*/  ISETP.GE.AND P0, PT, R0.reuse, 0x1800, PT ;  /* 0x000018000000780c */ /* 0x040fe20003f06270 */
[----:B------:R-:W-:Y:S01]  /*0140*/  IMAD.IADD R9, R0, 0x1, -R9 ;  /* 0x0000000100097824 */ /* 0x000fe200078e0a09 */
[----:B------:R-:W-:-:S03]  /*0150*/  LOP3.LUT R6, R6, 0xfffffff0, RZ, 0xc0, !PT ;  /* 0xfffffff006067812 */ /* 0x000fc600078ec0ff */
[----:B------:R-:W-:Y:S02]  /*0160*/  IMAD R9, R8, 0x80, R9 ;  /* 0x0000008008097824 */ /* 0x000fe400078e0209 */
[----:B------:R-:W-:Y:S02]  /*0170*/  IMAD.IADD R6, R7, 0x1, -R6 ;  /* 0x0000000107067824 */ /* 0x000fe400078e0a06 */
[----:B-1----:R-:W-:-:S04]  /*0180*/  IMAD.WIDE R4, R9, 0x4, R4 ;  /* 0x0000000409047825 */ /* 0x002fc800078e0204 */
[----:B------:R-:W-:Y:S01]  /*0190*/  IMAD R7, R6, 0x180, R9 ;  /* 0x0000018006077824 */ /* 0x000fe200078e0209 */
[----:B------:R-:W-:Y:S01]  /*01a0*/  CS2R R8, SRZ ;  /* 0x0000000000087805 */ /* 0x000fe2000001ff00 */
[----:B------:R-:W3:Y:S02]  /*01b0*/  @!P0 LDG.E.EL.64 R10, desc[UR4][R4.64] ;  /* 0x00000004040a8981 */ /* 0x000ee4000c2e1b00 */
[----:B--2---:R-:W-:Y:S02]  /*01c0*/  IMAD.WIDE R2, R7, 0x4, R2 ;  /* 0x0000000407027825 */ /* 0x004fe400078e0202 */
[----:B------:R-:W1:Y:S03]  /*01d0*/  LDC.64 R6, c[0x0][0x220] ;  /* 0x00008800ff067b82 */ /* 0x000e660000000a00 */
[----:B------:R-:W3:Y:S01]  /*01e0*/  @!P0 LDG.E.64 R8, desc[UR4][R2.64] ;  /* 0x0000000402088981 */ /* 0x000ee2000c1e1b00 */
[----:B-1----:R-:W-:-:S04]  /*01f0*/  IMAD.WIDE R6, R0, 0x4, R6 ;  /* 0x0000000400067825 */ /* 0x002fc800078e0206 */
[----:B---3--:R-:W-:Y:S01]  /*0200*/  FADD R8, R10, R8 ;  /* 0x000000080a087221 */ /* 0x008fe20000000000 */
[----:B------:R-:W-:Y:S01]  /*0210*/  FADD R9, R11, R9 ;  /* 0x000000090b097221 */ /* 0x000fe20000000000 */
[----:B------:R-:W-:Y:S06]  /*0220*/  @P0 EXIT ;  /* 0x000000000000094d */ /* 0x000fec0003800000 */
[----:B------:R-:W-:Y:S01]  /*0230*/  STG.E.64 desc[UR4][R6.64], R8 ;  /* 0x0000000806007986 */ /* 0x000fe2000c101b04 */
[----:B------:R-:W-:Y:S05]  /*0240*/  EXIT ;  /* 0x000000000000794d */ /* 0x000fea0003800000 */
.L_x_0:
[----:B------:R-:W-:-:S00]  /*0250*/  BRA `(.L_x_0) ;  /* 0xfffffffc00fc7947 */ /* 0x000fc0000383ffff */
[----:B------:R-:W-:-:S00]  /*0260*/  NOP ;  /* 0x0000000000007918 */ /* 0x000fc00000000000 */
        /* <DEDUP_REMOVED lines=9> */
.L_x_1:


//--------------------- .nv.constant0.triton_poi_fused_clone_1 --------------------------
	.section	.nv.constant0.triton_poi_fused_clone_1,"a",@progbits
	.sectionflags	@""
	.align	4
.nv.constant0.triton_poi_fused_clone_1:
	.zero		556
